	.headerflags	@"EF_CUDA_TEXMODE_UNIFIED EF_CUDA_64BIT_ADDRESS EF_CUDA_ACCELERATORS EF_CUDA_SM90 EF_CUDA_VIRTUAL_SM(EF_CUDA_SM90)"
	.elftype	@"ET_EXEC"


//--------------------- .nv.info                  --------------------------
	.section	.nv.info,"",@"SHT_CUDA_INFO"
	.align	4


	//----- nvinfo : EIATTR_REGCOUNT
	.align		4
        /*0000*/ 	.byte	0x04, 0x2f
        /*0002*/ 	.short	(.L_1 - .L_0)
	.align		4
.L_0:
        /*0004*/ 	.word	index@(triton_poi_fused_add_convolution_hardtanh_22)
        /*0008*/ 	.word	0x00000012


	//----- nvinfo : EIATTR_MIN_STACK_SIZE
	.align		4
.L_1:
        /*000c*/ 	.byte	0x04, 0x12
        /*000e*/ 	.short	(.L_3 - .L_2)
	.align		4
.L_2:
        /*0010*/ 	.word	index@(triton_poi_fused_add_convolution_hardtanh_22)
        /*0014*/ 	.word	0x00000000


	//----- nvinfo : EIATTR_FRAME_SIZE
	.align		4
.L_3:
        /*0018*/ 	.byte	0x04, 0x11
        /*001a*/ 	.short	(.L_5 - .L_4)
	.align		4
.L_4:
        /*001c*/ 	.word	index@(triton_poi_fused_add_convolution_hardtanh_22)
        /*0020*/ 	.word	0x00000000


	//----- nvinfo : EIATTR_MIN_STACK_SIZE
	.align		4
.L_5:
        /*0024*/ 	.byte	0x04, 0x12
        /*0026*/ 	.short	(.L_7 - .L_6)
	.align		4
.L_6:
        /*0028*/ 	.word	index@(triton_poi_fused_add_convolution_hardtanh_22)
        /*002c*/ 	.word	0x00000000
.L_7:


//--------------------- .nv.info.triton_poi_fused_add_convolution_hardtanh_22 --------------------------
	.section	.nv.info.triton_poi_fused_add_convolution_hardtanh_22,"",@"SHT_CUDA_INFO"
	.sectionflags	@""
	.align	4


	//----- nvinfo : EIATTR_CUDA_API_VERSION
	.align		4
        /*0000*/ 	.byte	0x04, 0x37
        /*0002*/ 	.short	(.L_9 - .L_8)
.L_8:
        /*0004*/ 	.word	0x0000007c


	//----- nvinfo : EIATTR_KPARAM_INFO
	.align		4
.L_9:
        /*0008*/ 	.byte	0x04, 0x17
        /*000a*/ 	.short	(.L_11 - .L_10)
.L_10:
        /*000c*/ 	.word	0x00000000
        /*0010*/ 	.short	0x0004
        /*0012*/ 	.short	0x0020
        /*0014*/ 	.byte	0x00, 0xf0, 0x11, 0x00


	//----- nvinfo : EIATTR_KPARAM_INFO
	.align		4
.L_11:
        /*0018*/ 	.byte	0x04, 0x17
        /*001a*/ 	.short	(.L_13 - .L_12)
.L_12:
        /*001c*/ 	.word	0x00000000
        /*0020*/ 	.short	0x0003
        /*0022*/ 	.short	0x0018
        /*0024*/ 	.byte	0x00, 0xf4, 0x21, 0x00


	//----- nvinfo : EIATTR_KPARAM_INFO
	.align		4
.L_13:
        /*0028*/ 	.byte	0x04, 0x17
        /*002a*/ 	.short	(.L_15 - .L_14)
.L_14:
        /*002c*/ 	.word	0x00000000
        /*0030*/ 	.short	0x0002
        /*0032*/ 	.short	0x0010
        /*0034*/ 	.byte	0x00, 0xf4, 0x21, 0x00


	//----- nvinfo : EIATTR_KPARAM_INFO
	.align		4
.L_15:
        /*0038*/ 	.byte	0x04, 0x17
        /*003a*/ 	.short	(.L_17 - .L_16)
.L_16:
        /*003c*/ 	.word	0x00000000
        /*0040*/ 	.short	0x0001
        /*0042*/ 	.short	0x0008
        /*0044*/ 	.byte	0x00, 0xf4, 0x21, 0x00


	//----- nvinfo : EIATTR_KPARAM_INFO
	.align		4
.L_17:
        /*0048*/ 	.byte	0x04, 0x17
        /*004a*/ 	.short	(.L_19 - .L_18)
.L_18:
        /*004c*/ 	.word	0x00000000
        /*0050*/ 	.short	0x0000
        /*0052*/ 	.short	0x0000
        /*0054*/ 	.byte	0x00, 0xf4, 0x21, 0x00


	//----- nvinfo : EIATTR_SPARSE_MMA_MASK
	.align		4
.L_19:
        /*0058*/ 	.byte	0x03, 0x50
        /*005a*/ 	.short	0x0000


	//----- nvinfo : EIATTR_MAXREG_COUNT
	.align		4
        /*005c*/ 	.byte	0x03, 0x1b
        /*005e*/ 	.short	0x00ff


	//----- nvinfo : EIATTR_EXIT_INSTR_OFFSETS
	.align		4
        /*0060*/ 	.byte	0x04, 0x1c
        /*0062*/ 	.short	(.L_21 - .L_20)


	//   ....[0]....
.L_20:
        /*0064*/ 	.word	0x00000330


	//   ....[1]....
        /*0068*/ 	.word	0x00000350


	//----- nvinfo : EIATTR_REQNTID
	.align		4
.L_21:
        /*006c*/ 	.byte	0x04, 0x10
        /*006e*/ 	.short	(.L_23 - .L_22)
.L_22:
        /*0070*/ 	.word	0x00000080
        /*0074*/ 	.word	0x00000001
        /*0078*/ 	.word	0x00000001


	//----- nvinfo : EIATTR_CBANK_PARAM_SIZE
	.align		4
.L_23:
        /*007c*/ 	.byte	0x03, 0x19
        /*007e*/ 	.short	0x0024


	//----- nvinfo : EIATTR_PARAM_CBANK
	.align		4
        /*0080*/ 	.byte	0x04, 0x0a
        /*0082*/ 	.short	(.L_25 - .L_24)
	.align		4
.L_24:
        /*0084*/ 	.word	index@(.nv.constant0.triton_poi_fused_add_convolution_hardtanh_22)
        /*0088*/ 	.short	0x0210
        /*008a*/ 	.short	0x0024


	//----- nvinfo : EIATTR_SW_WAR
	.align		4
.L_25:
        /*008c*/ 	.byte	0x04, 0x36
        /*008e*/ 	.short	(.L_27 - .L_26)
.L_26:
        /*0090*/ 	.word	0x00000008
.L_27:


//--------------------- .nv.callgraph             --------------------------
	.section	.nv.callgraph,"",@"SHT_CUDA_CALLGRAPH"
	.align	4
	.sectionentsize	8
	.align		4
        /*0000*/ 	.word	0x00000000
	.align		4
        /*0004*/ 	.word	0xffffffff
	.align		4
        /*0008*/ 	.word	0x00000000
	.align		4
        /*000c*/ 	.word	0xfffffffe
	.align		4
        /*0010*/ 	.word	0x00000000
	.align		4
        /*0014*/ 	.word	0xfffffffd
	.align		4
        /*0018*/ 	.word	0x00000000
	.align		4
        /*001c*/ 	.word	0xfffffffc


//--------------------- .text.triton_poi_fused_add_convolution_hardtanh_22 --------------------------
	.section	.text.triton_poi_fused_add_convolution_hardtanh_22,"ax",@progbits
	.align	128
        .global         triton_poi_fused_add_convolution_hardtanh_22
        .type           triton_poi_fused_add_convolution_hardtanh_22,@function
        .size           triton_poi_fused_add_convolution_hardtanh_22,(.L_x_1 - triton_poi_fused_add_convolution_hardtanh_22)
        .other          triton_poi_fused_add_convolution_hardtanh_22,@"STO_CUDA_ENTRY STV_DEFAULT"
triton_poi_fused_add_convolution_hardtanh_22:
.text.triton_poi_fused_add_convolution_hardtanh_22:
[----:B------:R-:W0:Y:S02]  /*0000*/  LDC R1, c[0x0][0x28] ;  /* 0x00000a00ff017b82 */ /* 0x000e240000000800 */
[----:B------:R-:W1:Y:S01]  /*0010*/  S2R R0, SR_TID.X ;  /* 0x0000000000007919 */ /* 0x000e620000002100 */
[----:B------:R-:W2:Y:S01]  /*0020*/  LDC.64 R4, c[0x0][0x218] ;  /* 0x00008600ff047b82 */ /* 0x000ea20000000a00 */
[----:B------:R-:W-:Y:S01]  /*0030*/  CS2R R10, SRZ ;  /* 0x00000000000a7805 */ /* 0x000fe2000001ff00 */
[----:B------:R-:W-:Y:S01]  /*0040*/  ULDC.64 UR4, c[0x0][0x208] ;  /* 0x0000820000047ab9 */ /* 0x000fe20000000a00 */
[----:B------:R-:W3:Y:S05]  /*0050*/  S2R R7, SR_CTAID.X ;  /* 0x0000000000077919 */ /* 0x000eea0000002500 */
[----:B------:R-:W4:Y:S01]  /*0060*/  LDC.64 R2, c[0x0][0x210] ;  /* 0x00008400ff027b82 */ /* 0x000f220000000a00 */
[----:B-1----:R-:W-:Y:S01]  /*0070*/  IMAD.SHL.U32 R0, R0, 0x2, RZ ;  /* 0x0000000200007824 */ /* 0x002fe200078e00ff */
[----:B---3--:R-:W-:-:S04]  /*0080*/  SHF.R.S32.HI R9, RZ, 0x17, R7 ;  /* 0x00000017ff097819 */ /* 0x008fc80000011407 */
[----:B------:R-:W-:Y:S02]  /*0090*/  LOP3.LUT R0, R0, 0xfe, RZ, 0xc0, !PT ;  /* 0x000000fe00007812 */ /* 0x000fe400078ec0ff */
[----:B------:R-:W-:-:S03]  /*00a0*/  SGXT R9, R9, 0x1 ;  /* 0x000000010909781a */ /* 0x000fc60000000200 */
[----:B------:R-:W-:Y:S02]  /*00b0*/  IMAD R0, R7, 0x100, R0 ;  /* 0x0000010007007824 */ /* 0x000fe400078e0200 */
[----:B------:R-:W1:Y:S02]  /*00c0*/  LDC.64 R6, c[0x0][0x220] ;  /* 0x00008800ff067b82 */ /* 0x000e640000000a00 */
[C---:B----4-:R-:W-:Y:S01]  /*00d0*/  IMAD.WIDE R2, R0.reuse, 0x4, R2 ;  /* 0x0000000400027825 */ /* 0x050fe200078e0202 */
[----:B------:R-:W-:Y:S02]  /*00e0*/  LEA.HI R9, R9, R0, RZ, 0x7 ;  /* 0x0000000009097211 */ /* 0x000fe400078f38ff */
[----:B------:R-:W-:Y:S02]  /*00f0*/  ISETP.GE.AND P0, PT, R0, 0x1200, PT ;  /* 0x000012000000780c */ /* 0x000fe40003f06270 */
[----:B------:R-:W-:-:S05]  /*0100*/  LOP3.LUT R9, R9, 0xffffff80, RZ, 0xc0, !PT ;  /* 0xffffff8009097812 */ /* 0x000fca00078ec0ff */
[----:B------:R-:W-:-:S04]  /*0110*/  IMAD.IADD R9, R0, 0x1, -R9 ;  /* 0x0000000100097824 */ /* 0x000fc800078e0a09 */
[----:B--2---:R-:W-:Y:S01]  /*0120*/  IMAD.WIDE R4, R9, 0x4, R4 ;  /* 0x0000000409047825 */ /* 0x004fe200078e0204 */
[----:B------:R-:W-:Y:S02]  /*0130*/  CS2R R8, SRZ ;  /* 0x0000000000087805 */ /* 0x000fe4000001ff00 */
[----:B------:R-:W-:Y:S01]  /*0140*/  CS2R R12, SRZ ;  /* 0x00000000000c7805 */ /* 0x000fe2000001ff00 */
[----:B------:R2:W3:Y:S04]  /*0150*/  @!P0 LDG.E.64 R10, desc[UR4][R2.64] ;  /* 0x00000004020a8981 */ /* 0x0004e8000c1e1b00 */
[----:B------:R-:W3:Y:S01]  /*0160*/  @!P0 LDG.E.EL.64 R8, desc[UR4][R4.64] ;  /* 0x0000000404088981 */ /* 0x000ee2000c2e1b00 */
[----:B-1----:R-:W-:-:S05]  /*0170*/  IMAD.WIDE R6, R0, 0x4, R6 ;  /* 0x0000000400067825 */ /* 0x002fca00078e0206 */
[----:B------:R-:W4:Y:S01]  /*0180*/  @!P0 LDG.E.64 R12, desc[UR4][R6.64] ;  /* 0x00000004060c8981 */ /* 0x000f22000c1e1b00 */
[----:B--2---:R-:W1:Y:S02]  /*0190*/  LDC.64 R2, c[0x0][0x228] ;  /* 0x00008a00ff027b82 */ /* 0x004e640000000a00 */
[----:B-1----:R-:W-:-:S04]  /*01a0*/  IMAD.WIDE R2, R0, 0x4, R2 ;  /* 0x0000000400027825 */ /* 0x002fc800078e0202 */
[----:B---3--:R-:W-:Y:S01]  /*01b0*/  FADD R15, R8, R10 ;  /* 0x0000000a080f7221 */ /* 0x008fe20000000000 */
[----:B------:R-:W-:-:S03]  /*01c0*/  FADD R8, R9, R11 ;  /* 0x0000000b09087221 */ /* 0x000fc60000000000 */
[----:B----4-:R-:W-:Y:S01]  /*01d0*/  FADD R12, R15, R12 ;  /* 0x0000000c0f0c7221 */ /* 0x010fe20000000000 */
[----:B------:R-:W-:-:S04]  /*01e0*/  FADD R8, R8, R13 ;  /* 0x0000000d08087221 */ /* 0x000fc80000000000 */
[----:B------:R-:W-:Y:S02]  /*01f0*/  FSETP.GTU.AND P1, PT, R12, RZ, PT ;  /* 0x000000ff0c00720b */ /* 0x000fe40003f2c000 */
[----:B------:R-:W-:Y:S02]  /*0200*/  FSETP.GTU.AND P2, PT, R8, RZ, PT ;  /* 0x000000ff0800720b */ /* 0x000fe40003f4c000 */
[----:B------:R-:W-:Y:S02]  /*0210*/  FSEL R12, R12, RZ, P1 ;  /* 0x000000ff0c0c7208 */ /* 0x000fe40000800000 */
[----:B------:R-:W-:Y:S02]  /*0220*/  FSEL R8, R8, RZ, P2 ;  /* 0x000000ff08087208 */ /* 0x000fe40001000000 */
[----:B------:R-:W-:Y:S02]  /*0230*/  FSETP.GEU.AND P3, PT, R12, 6, PT ;  /* 0x40c000000c00780b */ /* 0x000fe40003f6e000 */
[----:B------:R-:W-:-:S02]  /*0240*/  FSETP.GEU.AND P4, PT, R8, 6, PT ;  /* 0x40c000000800780b */ /* 0x000fc40003f8e000 */
[----:B------:R-:W-:Y:S02]  /*0250*/  FSETP.NAN.AND P1, PT, R12, R12, PT ;  /* 0x0000000c0c00720b */ /* 0x000fe40003f28000 */
[----:B------:R-:W-:-:S07]  /*0260*/  FSETP.NAN.AND P2, PT, R8, R8, PT ;  /* 0x000000080800720b */ /* 0x000fce0003f48000 */
[----:B------:R-:W-:Y:S02]  /*0270*/  @P3 FSEL R12, R12, 6, P1 ;  /* 0x40c000000c0c3808 */ /* 0x000fe40000800000 */
[----:B------:R-:W-:Y:S02]  /*0280*/  @P4 FSEL R8, R8, 6, P2 ;  /* 0x40c0000008084808 */ /* 0x000fe40001000000 */
[----:B------:R-:W-:Y:S02]  /*0290*/  FSETP.GTU.AND P1, PT, R12, RZ, PT ;  /* 0x000000ff0c00720b */ /* 0x000fe40003f2c000 */
[----:B------:R-:W-:Y:S02]  /*02a0*/  FSETP.GTU.AND P2, PT, R8, RZ, PT ;  /* 0x000000ff0800720b */ /* 0x000fe40003f4c000 */
[----:B------:R-:W-:Y:S02]  /*02b0*/  FSEL R12, R12, RZ, P1 ;  /* 0x000000ff0c0c7208 */ /* 0x000fe40000800000 */
[----:B------:R-:W-:-:S02]  /*02c0*/  FSEL R13, R8, RZ, P2 ;  /* 0x000000ff080d7208 */ /* 0x000fc40001000000 */
[C---:B------:R-:W-:Y:S02]  /*02d0*/  FSETP.GEU.AND P3, PT, R12.reuse, 6, PT ;  /* 0x40c000000c00780b */ /* 0x040fe40003f6e000 */
[C---:B------:R-:W-:Y:S02]  /*02e0*/  FSETP.GEU.AND P4, PT, R13.reuse, 6, PT ;  /* 0x40c000000d00780b */ /* 0x040fe40003f8e000 */
[----:B------:R-:W-:Y:S02]  /*02f0*/  FSETP.NAN.AND P1, PT, R12, R12, PT ;  /* 0x0000000c0c00720b */ /* 0x000fe40003f28000 */
[----:B------:R-:W-:-:S07]  /*0300*/  FSETP.NAN.AND P2, PT, R13, R13, PT ;  /* 0x0000000d0d00720b */ /* 0x000fce0003f48000 */
[----:B------:R-:W-:Y:S02]  /*0310*/  @P3 SEL R12, R12, 0x40c00000, P1 ;  /* 0x40c000000c0c3807 */ /* 0x000fe40000800000 */
[----:B------:R-:W-:Y:S01]  /*0320*/  @P4 SEL R13, R13, 0x40c00000, P2 ;  /* 0x40c000000d0d4807 */ /* 0x000fe20001000000 */
[----:B------:R-:W-:Y:S06]  /*0330*/  @P0 EXIT ;  /* 0x000000000000094d */ /* 0x000fec0003800000 */
[----:B------:R-:W-:Y:S01]  /*0340*/  STG.E.64 desc[UR4][R2.64], R12 ;  /* 0x0000000c02007986 */ /* 0x000fe2000c101b04 */
[----:B------:R-:W-:Y:S05]  /*0350*/  EXIT ;  /* 0x000000000000794d */ /* 0x000fea0003800000 */
.L_x_0:
[----:B------:R-:W-:-:S00]  /*0360*/  BRA `(.L_x_0) ;  /* 0xfffffffc00fc7947 */ /* 0x000fc0000383ffff */
[----:B------:R-:W-:-:S00]  /*0370*/  NOP ;  /* 0x0000000000007918 */ /* 0x000fc00000000000 */
        /* <DEDUP_REMOVED lines=8> */
.L_x_1:


//--------------------- .nv.constant0.triton_poi_fused_add_convolution_hardtanh_22 --------------------------
	.section	.nv.constant0.triton_poi_fused_add_convolution_hardtanh_22,"a",@progbits
	.sectionflags	@""
	.align	4
.nv.constant0.triton_poi_fused_add_convolution_hardtanh_22:
	.zero		564
